	.headerflags	@"EF_CUDA_TEXMODE_UNIFIED EF_CUDA_64BIT_ADDRESS EF_CUDA_ACCELERATORS EF_CUDA_SM90 EF_CUDA_VIRTUAL_SM(EF_CUDA_SM90)"
	.elftype	@"ET_EXEC"


//--------------------- .nv.info                  --------------------------
	.section	.nv.info,"",@"SHT_CUDA_INFO"
	.align	4


	//----- nvinfo : EIATTR_REGCOUNT
	.align		4
        /*0000*/ 	.byte	0x04, 0x2f
        /*0002*/ 	.short	(.L_3 - .L_2)
	.align		4
.L_2:
        /*0004*/ 	.word	index@(triton_poi_fused__native_batch_norm_legit_no_training__unsafe_index_add_mul_relu_sub_9)
        /*0008*/ 	.word	0x0000001e


	//----- nvinfo : EIATTR_MIN_STACK_SIZE
	.align		4
.L_3:
        /*000c*/ 	.byte	0x04, 0x12
        /*000e*/ 	.short	(.L_5 - .L_4)
	.align		4
.L_4:
        /*0010*/ 	.word	index@(triton_poi_fused__native_batch_norm_legit_no_training__unsafe_index_add_mul_relu_sub_9)
        /*0014*/ 	.word	0x00000000


	//----- nvinfo : EIATTR_FRAME_SIZE
	.align		4
.L_5:
        /*0018*/ 	.byte	0x04, 0x11
        /*001a*/ 	.short	(.L_7 - .L_6)
	.align		4
.L_6:
        /*001c*/ 	.word	index@(triton_poi_fused__native_batch_norm_legit_no_training__unsafe_index_add_mul_relu_sub_9)
        /*0020*/ 	.word	0x00000000


	//----- nvinfo : EIATTR_MIN_STACK_SIZE
	.align		4
.L_7:
        /*0024*/ 	.byte	0x04, 0x12
        /*0026*/ 	.short	(.L_9 - .L_8)
	.align		4
.L_8:
        /*0028*/ 	.word	index@(triton_poi_fused__native_batch_norm_legit_no_training__unsafe_index_add_mul_relu_sub_9)
        /*002c*/ 	.word	0x00000000
.L_9:


//--------------------- .nv.info.triton_poi_fused__native_batch_norm_legit_no_training__unsafe_index_add_mul_relu_sub_9 --------------------------
	.section	.nv.info.triton_poi_fused__native_batch_norm_legit_no_training__unsafe_index_add_mul_relu_sub_9,"",@"SHT_CUDA_INFO"
	.sectionflags	@""
	.align	4


	//----- nvinfo : EIATTR_CUDA_API_VERSION
	.align		4
        /*0000*/ 	.byte	0x04, 0x37
        /*0002*/ 	.short	(.L_11 - .L_10)
.L_10:
        /*0004*/ 	.word	0x0000007c


	//----- nvinfo : EIATTR_KPARAM_INFO
	.align		4
.L_11:
        /*0008*/ 	.byte	0x04, 0x17
        /*000a*/ 	.short	(.L_13 - .L_12)
.L_12:
        /*000c*/ 	.word	0x00000000
        /*0010*/ 	.short	0x000d
        /*0012*/ 	.short	0x0068
        /*0014*/ 	.byte	0x00, 0xf0, 0x11, 0x00


	//----- nvinfo : EIATTR_KPARAM_INFO
	.align		4
.L_13:
        /*0018*/ 	.byte	0x04, 0x17
        /*001a*/ 	.short	(.L_15 - .L_14)
.L_14:
        /*001c*/ 	.word	0x00000000
        /*0020*/ 	.short	0x000c
        /*0022*/ 	.short	0x0060
        /*0024*/ 	.byte	0x00, 0xf4, 0x21, 0x00


	//----- nvinfo : EIATTR_KPARAM_INFO
	.align		4
.L_15:
        /*0028*/ 	.byte	0x04, 0x17
        /*002a*/ 	.short	(.L_17 - .L_16)
.L_16:
        /*002c*/ 	.word	0x00000000
        /*0030*/ 	.short	0x000b
        /*0032*/ 	.short	0x0058
        /*0034*/ 	.byte	0x00, 0xf4, 0x21, 0x00


	//----- nvinfo : EIATTR_KPARAM_INFO
	.align		4
.L_17:
        /*0038*/ 	.byte	0x04, 0x17
        /*003a*/ 	.short	(.L_19 - .L_18)
.L_18:
        /*003c*/ 	.word	0x00000000
        /*0040*/ 	.short	0x000a
        /*0042*/ 	.short	0x0050
        /*0044*/ 	.byte	0x00, 0xf4, 0x21, 0x00


	//----- nvinfo : EIATTR_KPARAM_INFO
	.align		4
.L_19:
        /*0048*/ 	.byte	0x04, 0x17
        /*004a*/ 	.short	(.L_21 - .L_20)
.L_20:
        /*004c*/ 	.word	0x00000000
        /*0050*/ 	.short	0x0009
        /*0052*/ 	.short	0x0048
        /*0054*/ 	.byte	0x00, 0xf4, 0x21, 0x00


	//----- nvinfo : EIATTR_KPARAM_INFO
	.align		4
.L_21:
        /*0058*/ 	.byte	0x04, 0x17
        /*005a*/ 	.short	(.L_23 - .L_22)
.L_22:
        /*005c*/ 	.word	0x00000000
        /*0060*/ 	.short	0x0008
        /*0062*/ 	.short	0x0040
        /*0064*/ 	.byte	0x00, 0xf4, 0x21, 0x00


	//----- nvinfo : EIATTR_KPARAM_INFO
	.align		4
.L_23:
        /*0068*/ 	.byte	0x04, 0x17
        /*006a*/ 	.short	(.L_25 - .L_24)
.L_24:
        /*006c*/ 	.word	0x00000000
        /*0070*/ 	.short	0x0007
        /*0072*/ 	.short	0x0038
        /*0074*/ 	.byte	0x00, 0xf4, 0x21, 0x00


	//----- nvinfo : EIATTR_KPARAM_INFO
	.align		4
.L_25:
        /*0078*/ 	.byte	0x04, 0x17
        /*007a*/ 	.short	(.L_27 - .L_26)
.L_26:
        /*007c*/ 	.word	0x00000000
        /*0080*/ 	.short	0x0006
        /*0082*/ 	.short	0x0030
        /*0084*/ 	.byte	0x00, 0xf4, 0x21, 0x00


	//----- nvinfo : EIATTR_KPARAM_INFO
	.align		4
.L_27:
        /*0088*/ 	.byte	0x04, 0x17
        /*008a*/ 	.short	(.L_29 - .L_28)
.L_28:
        /*008c*/ 	.word	0x00000000
        /*0090*/ 	.short	0x0005
        /*0092*/ 	.short	0x0028
        /*0094*/ 	.byte	0x00, 0xf4, 0x21, 0x00


	//----- nvinfo : EIATTR_KPARAM_INFO
	.align		4
.L_29:
        /*0098*/ 	.byte	0x04, 0x17
        /*009a*/ 	.short	(.L_31 - .L_30)
.L_30:
        /*009c*/ 	.word	0x00000000
        /*00a0*/ 	.short	0x0004
        /*00a2*/ 	.short	0x0020
        /*00a4*/ 	.byte	0x00, 0xf4, 0x21, 0x00


	//----- nvinfo : EIATTR_KPARAM_INFO
	.align		4
.L_31:
        /*00a8*/ 	.byte	0x04, 0x17
        /*00aa*/ 	.short	(.L_33 - .L_32)
.L_32:
        /*00ac*/ 	.word	0x00000000
        /*00b0*/ 	.short	0x0003
        /*00b2*/ 	.short	0x0018
        /*00b4*/ 	.byte	0x00, 0xf4, 0x21, 0x00


	//----- nvinfo : EIATTR_KPARAM_INFO
	.align		4
.L_33:
        /*00b8*/ 	.byte	0x04, 0x17
        /*00ba*/ 	.short	(.L_35 - .L_34)
.L_34:
        /*00bc*/ 	.word	0x00000000
        /*00c0*/ 	.short	0x0002
        /*00c2*/ 	.short	0x0010
        /*00c4*/ 	.byte	0x00, 0xf4, 0x21, 0x00


	//----- nvinfo : EIATTR_KPARAM_INFO
	.align		4
.L_35:
        /*00c8*/ 	.byte	0x04, 0x17
        /*00ca*/ 	.short	(.L_37 - .L_36)
.L_36:
        /*00cc*/ 	.word	0x00000000
        /*00d0*/ 	.short	0x0001
        /*00d2*/ 	.short	0x0008
        /*00d4*/ 	.byte	0x00, 0xf4, 0x21, 0x00


	//----- nvinfo : EIATTR_KPARAM_INFO
	.align		4
.L_37:
        /*00d8*/ 	.byte	0x04, 0x17
        /*00da*/ 	.short	(.L_39 - .L_38)
.L_38:
        /*00dc*/ 	.word	0x00000000
        /*00e0*/ 	.short	0x0000
        /*00e2*/ 	.short	0x0000
        /*00e4*/ 	.byte	0x00, 0xf4, 0x21, 0x00


	//----- nvinfo : EIATTR_SPARSE_MMA_MASK
	.align		4
.L_39:
        /*00e8*/ 	.byte	0x03, 0x50
        /*00ea*/ 	.short	0x0000


	//----- nvinfo : EIATTR_MAXREG_COUNT
	.align		4
        /*00ec*/ 	.byte	0x03, 0x1b
        /*00ee*/ 	.short	0x00ff


	//----- nvinfo : EIATTR_EXIT_INSTR_OFFSETS
	.align		4
        /*00f0*/ 	.byte	0x04, 0x1c
        /*00f2*/ 	.short	(.L_41 - .L_40)


	//   ....[0]....
.L_40:
        /*00f4*/ 	.word	0x000007d0


	//   ....[1]....
        /*00f8*/ 	.word	0x000007f0


	//----- nvinfo : EIATTR_REQNTID
	.align		4
.L_41:
        /*00fc*/ 	.byte	0x04, 0x10
        /*00fe*/ 	.short	(.L_43 - .L_42)
.L_42:
        /*0100*/ 	.word	0x00000080
        /*0104*/ 	.word	0x00000001
        /*0108*/ 	.word	0x00000001


	//----- nvinfo : EIATTR_CBANK_PARAM_SIZE
	.align		4
.L_43:
        /*010c*/ 	.byte	0x03, 0x19
        /*010e*/ 	.short	0x006c


	//----- nvinfo : EIATTR_PARAM_CBANK
	.align		4
        /*0110*/ 	.byte	0x04, 0x0a
        /*0112*/ 	.short	(.L_45 - .L_44)
	.align		4
.L_44:
        /*0114*/ 	.word	index@(.nv.constant0.triton_poi_fused__native_batch_norm_legit_no_training__unsafe_index_add_mul_relu_sub_9)
        /*0118*/ 	.short	0x0210
        /*011a*/ 	.short	0x006c


	//----- nvinfo : EIATTR_SW_WAR
	.align		4
.L_45:
        /*011c*/ 	.byte	0x04, 0x36
        /*011e*/ 	.short	(.L_47 - .L_46)
.L_46:
        /*0120*/ 	.word	0x00000008
.L_47:


//--------------------- .nv.callgraph             --------------------------
	.section	.nv.callgraph,"",@"SHT_CUDA_CALLGRAPH"
	.align	4
	.sectionentsize	8
	.align		4
        /*0000*/ 	.word	0x00000000
	.align		4
        /*0004*/ 	.word	0xffffffff
	.align		4
        /*0008*/ 	.word	0x00000000
	.align		4
        /*000c*/ 	.word	0xfffffffe
	.align		4
        /*0010*/ 	.word	0x00000000
	.align		4
        /*0014*/ 	.word	0xfffffffd
	.align		4
        /*0018*/ 	.word	0x00000000
	.align		4
        /*001c*/ 	.word	0xfffffffc


//--------------------- .nv.constant4             --------------------------
	.section	.nv.constant4,"a",@progbits
	.align	8
	.align		8
.nv.constant4:
        /*0000*/ 	.dword	_$_str
	.align		8
        /*0008*/ 	.dword	_$_str_$_2


//--------------------- .text.triton_poi_fused__native_batch_norm_legit_no_training__unsafe_index_add_mul_relu_sub_9 --------------------------
	.section	.text.triton_poi_fused__native_batch_norm_legit_no_training__unsafe_index_add_mul_relu_sub_9,"ax",@progbits
	.align	128
        .global         triton_poi_fused__native_batch_norm_legit_no_training__unsafe_index_add_mul_relu_sub_9
        .type           triton_poi_fused__native_batch_norm_legit_no_training__unsafe_index_add_mul_relu_sub_9,@function
        .size           triton_poi_fused__native_batch_norm_legit_no_training__unsafe_index_add_mul_relu_sub_9,(.L_x_1 - triton_poi_fused__native_batch_norm_legit_no_training__unsafe_index_add_mul_relu_sub_9)
        .other          triton_poi_fused__native_batch_norm_legit_no_training__unsafe_index_add_mul_relu_sub_9,@"STO_CUDA_ENTRY STV_DEFAULT"
triton_poi_fused__native_batch_norm_legit_no_training__unsafe_index_add_mul_relu_sub_9:
.text.triton_poi_fused__native_batch_norm_legit_no_training__unsafe_index_add_mul_relu_sub_9:
[----:B------:R-:W0:Y:S01]  /*0000*/  LDC R1, c[0x0][0x28] ;  /* 0x00000a00ff017b82 */ /* 0x000e220000000800 */
[----:B------:R-:W1:Y:S07]  /*0010*/  S2R R3, SR_TID.X ;  /* 0x0000000000037919 */ /* 0x000e6e0000002100 */
[----:B------:R-:W2:Y:S01]  /*0020*/  LDC.64 R14, c[0x0][0x218] ;  /* 0x00008600ff0e7b82 */ /* 0x000ea20000000a00 */
[----:B------:R-:W-:Y:S01]  /*0030*/  CS2R R10, SRZ ;  /* 0x00000000000a7805 */ /* 0x000fe2000001ff00 */
[----:B------:R-:W-:Y:S01]  /*0040*/  ULDC.64 UR4, c[0x0][0x208] ;  /* 0x0000820000047ab9 */ /* 0x000fe20000000a00 */
[----:B------:R-:W3:Y:S05]  /*0050*/  S2R R2, SR_CTAID.X ;  /* 0x0000000000027919 */ /* 0x000eea0000002500 */
[----:B------:R-:W4:Y:S08]  /*0060*/  LDC.64 R6, c[0x0][0x220] ;  /* 0x00008800ff067b82 */ /* 0x000f300000000a00 */
[----:B------:R-:W5:Y:S01]  /*0070*/  LDC.64 R20, c[0x0][0x240] ;  /* 0x00009000ff147b82 */ /* 0x000f620000000a00 */
[----:B------:R-:W-:-:S07]  /*0080*/  CS2R R12, SRZ ;  /* 0x00000000000c7805 */ /* 0x000fce000001ff00 */
[----:B------:R-:W5:Y:S01]  /*0090*/  LDC.64 R18, c[0x0][0x230] ;  /* 0x00008c00ff127b82 */ /* 0x000f620000000a00 */
[----:B------:R-:W-:Y:S01]  /*00a0*/  CS2R R8, SRZ ;  /* 0x0000000000087805 */ /* 0x000fe2000001ff00 */
[----:B------:R-:W-:Y:S01]  /*00b0*/  ULDC.64 UR6, c[0x0][0x228] ;  /* 0x00008a0000067ab9 */ /* 0x000fe20000000a00 */
[----:B-1----:R-:W-:-:S05]  /*00c0*/  LOP3.LUT R3, R3, 0x7f, RZ, 0xc0, !PT ;  /* 0x0000007f03037812 */ /* 0x002fca00078ec0ff */
[----:B---3--:R-:W-:-:S05]  /*00d0*/  IMAD R0, R2, 0x80, R3 ;  /* 0x0000008002007824 */ /* 0x008fca00078e0203 */
[----:B------:R-:W-:Y:S02]  /*00e0*/  SHF.R.S32.HI R3, RZ, 0x1f, R0 ;  /* 0x0000001fff037819 */ /* 0x000fe40000011400 */
[----:B------:R-:W-:Y:S02]  /*00f0*/  ISETP.GE.AND P0, PT, R0, 0x400, PT ;  /* 0x000004000000780c */ /* 0x000fe40003f06270 */
[----:B------:R-:W-:-:S04]  /*0100*/  LEA.HI R3, R3, R0, RZ, 0x4 ;  /* 0x0000000003037211 */ /* 0x000fc800078f20ff */
[----:B------:R-:W-:Y:S02]  /*0110*/  SHF.R.S32.HI R5, RZ, 0x4, R3 ;  /* 0x00000004ff057819 */ /* 0x000fe40000011403 */
[----:B------:R-:W-:Y:S02]  /*0120*/  LOP3.LUT R3, R3, 0xfffffff0, RZ, 0xc0, !PT ;  /* 0xfffffff003037812 */ /* 0x000fe400078ec0ff */
[----:B------:R-:W-:-:S04]  /*0130*/  LEA.HI R4, R5, R5, RZ, 0x4 ;  /* 0x0000000505047211 */ /* 0x000fc800078f20ff */
[----:B------:R-:W-:-:S05]  /*0140*/  LOP3.LUT R4, R4, 0xfffffff0, RZ, 0xc0, !PT ;  /* 0xfffffff004047812 */ /* 0x000fca00078ec0ff */
[----:B------:R-:W-:Y:S02]  /*0150*/  IMAD.IADD R5, R5, 0x1, -R4 ;  /* 0x0000000105057824 */ /* 0x000fe400078e0a04 */
[----:B------:R-:W-:Y:S02]  /*0160*/  IMAD.IADD R4, R0, 0x1, -R3 ;  /* 0x0000000100047824 */ /* 0x000fe400078e0a03 */
[----:B--2---:R-:W-:-:S04]  /*0170*/  IMAD.WIDE R14, R5, 0x8, R14 ;  /* 0x00000008050e7825 */ /* 0x004fc800078e020e */
[----:B----4-:R-:W-:Y:S01]  /*0180*/  IMAD.WIDE R16, R4, 0x8, R6 ;  /* 0x0000000804107825 */ /* 0x010fe200078e0206 */
[----:B------:R1:W2:Y:S04]  /*0190*/  @!P0 LDG.E.EL.64 R10, desc[UR4][R14.64] ;  /* 0x000000040e0a8981 */ /* 0x0002a8000c2e1b00 */
[----:B------:R-:W3:Y:S01]  /*01a0*/  @!P0 LDG.E.EL.64 R12, desc[UR4][R16.64] ;  /* 0x00000004100c8981 */ /* 0x000ee2000c2e1b00 */
[----:B------:R-:W-:Y:S01]  /*01b0*/  CS2R R6, SRZ ;  /* 0x0000000000067805 */ /* 0x000fe2000001ff00 */
[----:B-----5:R-:W-:-:S05]  /*01c0*/  IMAD.WIDE R20, R5, 0x8, R20 ;  /* 0x0000000805147825 */ /* 0x020fca00078e0214 */
[----:B------:R4:W5:Y:S01]  /*01d0*/  @!P0 LDG.E.EL.64 R6, desc[UR4][R20.64] ;  /* 0x0000000414068981 */ /* 0x000962000c2e1b00 */
[----:B0-----:R-:W-:-:S05]  /*01e0*/  IMAD.WIDE R18, R4, 0x8, R18 ;  /* 0x0000000804127825 */ /* 0x001fca00078e0212 */
[----:B------:R0:W5:Y:S01]  /*01f0*/  @!P0 LDG.E.EL.64 R8, desc[UR4][R18.64] ;  /* 0x0000000412088981 */ /* 0x000162000c2e1b00 */
[----:B-1----:R-:W1:Y:S01]  /*0200*/  LDC.64 R14, c[0x0][0x260] ;  /* 0x00009800ff0e7b82 */ /* 0x002e620000000a00 */
[----:B----4-:R-:W-:-:S07]  /*0210*/  SHF.R.S32.HI R20, RZ, 0x18, R2 ;  /* 0x00000018ff147819 */ /* 0x010fce0000011402 */
[----:B0-----:R-:W0:Y:S01]  /*0220*/  LDC.64 R18, c[0x0][0x250] ;  /* 0x00009400ff127b82 */ /* 0x001e220000000a00 */
[----:B-1----:R5:W4:Y:S01]  /*0230*/  LDG.E R3, desc[UR4][R14.64] ;  /* 0x000000040e037981 */ /* 0x002b22000c1e1900 */
[----:B------:R-:W-:Y:S01]  /*0240*/  CS2R R26, SRZ ;  /* 0x00000000001a7805 */ /* 0x000fe2000001ff00 */
[----:B0-----:R-:W-:Y:S01]  /*0250*/  IMAD.WIDE R18, R0, 0x4, R18 ;  /* 0x0000000400127825 */ /* 0x001fe200078e0212 */
[----:B--2---:R-:W-:-:S04]  /*0260*/  SHF.R.U32.HI R23, RZ, 0x1c, R11 ;  /* 0x0000001cff177819 */ /* 0x004fc8000001160b */
[----:B------:R-:W-:Y:S02]  /*0270*/  LOP3.LUT R23, R23, 0x8, RZ, 0xc0, !PT ;  /* 0x0000000817177812 */ /* 0x000fe400078ec0ff */
[----:B---3--:R-:W-:Y:S02]  /*0280*/  SHF.R.U32.HI R16, RZ, 0x1a, R13 ;  /* 0x0000001aff107819 */ /* 0x008fe4000001160d */
[----:B------:R-:W-:Y:S02]  /*0290*/  IADD3 R10, P1, R10, R23, RZ ;  /* 0x000000170a0a7210 */ /* 0x000fe40007f3e0ff */
[----:B------:R-:W-:Y:S02]  /*02a0*/  LEA R2, P2, R12, UR6, 0x2 ;  /* 0x000000060c027c11 */ /* 0x000fe4000f8410ff */
[----:B------:R-:W-:Y:S01]  /*02b0*/  LOP3.LUT R21, R16, 0x20, RZ, 0xc0, !PT ;  /* 0x0000002010157812 */ /* 0x000fe200078ec0ff */
[----:B------:R-:W-:Y:S01]  /*02c0*/  IMAD.X R17, RZ, RZ, R11, P1 ;  /* 0x000000ffff117224 */ /* 0x000fe200008e060b */
[----:B------:R-:W-:Y:S01]  /*02d0*/  LEA.HI.X R16, R12, UR7, R13, 0x2, P2 ;  /* 0x000000070c107c11 */ /* 0x000fe200090f140d */
[----:B------:R-:W-:Y:S01]  /*02e0*/  IMAD.SHL.U32 R22, R10, 0x20, RZ ;  /* 0x000000200a167824 */ /* 0x000fe200078e00ff */
[----:B------:R-:W-:-:S02]  /*02f0*/  IADD3 R21, P1, R21, R2, RZ ;  /* 0x0000000215157210 */ /* 0x000fc40007f3e0ff */
[----:B------:R-:W-:Y:S02]  /*0300*/  SGXT R11, R20, 0x1 ;  /* 0x00000001140b781a */ /* 0x000fe40000000200 */
[----:B-----5:R-:W-:Y:S01]  /*0310*/  SHF.R.U32.HI R15, RZ, 0x1c, R7 ;  /* 0x0000001cff0f7819 */ /* 0x020fe20000011607 */
[----:B------:R-:W-:Y:S01]  /*0320*/  IMAD.X R16, RZ, RZ, R16, P1 ;  /* 0x000000ffff107224 */ /* 0x000fe200008e0610 */
[----:B------:R-:W-:Y:S02]  /*0330*/  LEA.HI R2, R11, R0, RZ, 0x8 ;  /* 0x000000000b027211 */ /* 0x000fe400078f40ff */
[----:B------:R-:W-:Y:S02]  /*0340*/  SHF.L.U64.HI R11, R10, 0x5, R17 ;  /* 0x000000050a0b7819 */ /* 0x000fe40000010211 */
[----:B------:R-:W-:Y:S02]  /*0350*/  IADD3 R12, P1, R22, R21, RZ ;  /* 0x00000015160c7210 */ /* 0x000fe40007f3e0ff */
[----:B------:R-:W-:-:S02]  /*0360*/  LOP3.LUT R15, R15, 0x8, RZ, 0xc0, !PT ;  /* 0x000000080f0f7812 */ /* 0x000fc400078ec0ff */
[----:B------:R-:W-:Y:S02]  /*0370*/  IADD3.X R13, R11, R16, RZ, P1, !PT ;  /* 0x000000100b0d7210 */ /* 0x000fe40000ffe4ff */
[----:B------:R-:W-:Y:S02]  /*0380*/  IADD3 R10, P1, R6, R15, RZ ;  /* 0x0000000f060a7210 */ /* 0x000fe40007f3e0ff */
[----:B------:R-:W-:Y:S02]  /*0390*/  SHF.R.U32.HI R14, RZ, 0x1a, R9 ;  /* 0x0000001aff0e7819 */ /* 0x000fe40000011609 */
[----:B------:R-:W-:Y:S01]  /*03a0*/  SHF.R.S32.HI R2, RZ, 0x8, R2 ;  /* 0x00000008ff027819 */ /* 0x000fe20000011402 */
[----:B------:R-:W-:Y:S01]  /*03b0*/  IMAD.X R17, RZ, RZ, R7, P1 ;  /* 0x000000ffff117224 */ /* 0x000fe200008e0607 */
[----:B------:R-:W-:Y:S02]  /*03c0*/  LEA R15, P2, R8, UR6, 0x2 ;  /* 0x00000006080f7c11 */ /* 0x000fe4000f8410ff */
[----:B------:R-:W-:Y:S01]  /*03d0*/  LOP3.LUT R14, R14, 0x20, RZ, 0xc0, !PT ;  /* 0x000000200e0e7812 */ /* 0x000fe200078ec0ff */
[----:B------:R-:W-:Y:S01]  /*03e0*/  IMAD.SHL.U32 R25, R2, 0x40, RZ ;  /* 0x0000004002197824 */ /* 0x000fe200078e00ff */
[C---:B------:R-:W-:Y:S01]  /*03f0*/  SHF.L.U64.HI R17, R10.reuse, 0x5, R17 ;  /* 0x000000050a117819 */ /* 0x040fe20000010211 */
[----:B------:R-:W-:Y:S01]  /*0400*/  IMAD.SHL.U32 R10, R10, 0x20, RZ ;  /* 0x000000200a0a7824 */ /* 0x000fe200078e00ff */
[----:B------:R-:W-:Y:S01]  /*0410*/  IADD3 R15, P1, R14, R15, RZ ;  /* 0x0000000f0e0f7210 */ /* 0x000fe20007f3e0ff */
[----:B------:R-:W0:Y:S01]  /*0420*/  LDC.64 R6, c[0x0][0x258] ;  /* 0x00009600ff067b82 */ /* 0x000e220000000a00 */
[----:B------:R-:W-:Y:S01]  /*0430*/  LEA.HI.X R14, R8, UR7, R9, 0x2, P2 ;  /* 0x00000007080e7c11 */ /* 0x000fe200090f1409 */
[----:B------:R-:W-:-:S02]  /*0440*/  IMAD.MOV.U32 R2, RZ, RZ, RZ ;  /* 0x000000ffff027224 */ /* 0x000fc400078e00ff */
[----:B------:R-:W-:Y:S01]  /*0450*/  IMAD.WIDE R12, R25, 0x4, R12 ;  /* 0x00000004190c7825 */ /* 0x000fe200078e020c */
[----:B------:R-:W-:Y:S02]  /*0460*/  IADD3 R20, P3, R10, R21, RZ ;  /* 0x000000150a147210 */ /* 0x000fe40007f7e0ff */
[----:B------:R-:W-:Y:S01]  /*0470*/  IADD3 R22, P2, R15, R22, RZ ;  /* 0x000000160f167210 */ /* 0x000fe20007f5e0ff */
[----:B------:R-:W1:Y:S01]  /*0480*/  LDC.64 R8, c[0x0][0x238] ;  /* 0x00008e00ff087b82 */ /* 0x000e620000000a00 */
[----:B------:R-:W-:Y:S01]  /*0490*/  IADD3.X R24, RZ, R14, RZ, P1, !PT ;  /* 0x0000000eff187210 */ /* 0x000fe20000ffe4ff */
[----:B------:R2:W3:Y:S01]  /*04a0*/  @!P0 LDG.E.EL R2, desc[UR4][R12.64] ;  /* 0x000000040c028981 */ /* 0x0004e2000c2e1900 */
[----:B------:R-:W-:Y:S01]  /*04b0*/  IADD3 R10, P4, R10, R15, RZ ;  /* 0x0000000f0a0a7210 */ /* 0x000fe20007f9e0ff */
[----:B------:R-:W-:Y:S02]  /*04c0*/  IMAD.X R21, R17, 0x1, R16, P3 ;  /* 0x0000000111157824 */ /* 0x000fe400018e0610 */
[----:B------:R-:W-:-:S02]  /*04d0*/  IMAD.X R23, R24, 0x1, R11, P2 ;  /* 0x0000000118177824 */ /* 0x000fc400010e060b */
[----:B------:R-:W5:Y:S01]  /*04e0*/  LDC.64 R14, c[0x0][0x270] ;  /* 0x00009c00ff0e7b82 */ /* 0x000f620000000a00 */
[----:B------:R-:W-:-:S07]  /*04f0*/  IMAD.X R11, R17, 0x1, R24, P4 ;  /* 0x00000001110b7824 */ /* 0x000fce00020e0618 */
[----:B--2---:R-:W2:Y:S01]  /*0500*/  LDC.64 R12, c[0x0][0x268] ;  /* 0x00009a00ff0c7b82 */ /* 0x004ea20000000a00 */
[----:B------:R-:W-:Y:S01]  /*0510*/  IMAD.MOV.U32 R24, RZ, RZ, RZ ;  /* 0x000000ffff187224 */ /* 0x000fe200078e00ff */
[----:B0-----:R-:W3:Y:S06]  /*0520*/  LDG.E R7, desc[UR4][R6.64] ;  /* 0x0000000406077981 */ /* 0x001eec000c1e1900 */
[----:B------:R-:W0:Y:S01]  /*0530*/  LDC.64 R16, c[0x0][0x248] ;  /* 0x00009200ff107b82 */ /* 0x000e220000000a00 */
[C---:B------:R-:W-:Y:S01]  /*0540*/  IMAD.WIDE R20, R25.reuse, 0x4, R20 ;  /* 0x0000000419147825 */ /* 0x040fe200078e0214 */
[----:B------:R-:W3:Y:S03]  /*0550*/  @!P0 LDG.E R24, desc[UR4][R18.64] ;  /* 0x0000000412188981 */ /* 0x000ee6000c1e1900 */
[C---:B------:R-:W-:Y:S01]  /*0560*/  IMAD.WIDE R22, R25.reuse, 0x4, R22 ;  /* 0x0000000419167825 */ /* 0x040fe200078e0216 */
[----:B-----5:R-:W5:Y:S03]  /*0570*/  LDG.E R15, desc[UR4][R14.64] ;  /* 0x000000040e0f7981 */ /* 0x020f66000c1e1900 */
[----:B------:R-:W-:Y:S01]  /*0580*/  IMAD.WIDE R10, R25, 0x4, R10 ;  /* 0x00000004190a7825 */ /* 0x000fe200078e020a */
[----:B------:R-:W-:Y:S01]  /*0590*/  HFMA2.MMA R25, -RZ, RZ, 0, 0 ;  /* 0x00000000ff197435 */ /* 0x000fe200000001ff */
[----:B------:R-:W5:Y:S02]  /*05a0*/  @!P0 LDG.E.EL R27, desc[UR4][R22.64] ;  /* 0x00000004161b8981 */ /* 0x000f64000c2e1900 */
[----:B-1----:R-:W-:-:S02]  /*05b0*/  IMAD.WIDE R8, R4, 0x4, R8 ;  /* 0x0000000404087825 */ /* 0x002fc400078e0208 */
[----:B------:R1:W5:Y:S02]  /*05c0*/  @!P0 LDG.E.EL R26, desc[UR4][R10.64] ;  /* 0x000000040a1a8981 */ /* 0x000364000c2e1900 */
[----:B------:R-:W-:-:S03]  /*05d0*/  IMAD.MOV.U32 R4, RZ, RZ, RZ ;  /* 0x000000ffff047224 */ /* 0x000fc600078e00ff */
[----:B------:R-:W5:Y:S04]  /*05e0*/  @!P0 LDG.E.EL R25, desc[UR4][R20.64] ;  /* 0x0000000414198981 */ /* 0x000f68000c2e1900 */
[----:B--2---:R-:W2:Y:S01]  /*05f0*/  LDG.E R12, desc[UR4][R12.64] ;  /* 0x000000040c0c7981 */ /* 0x004ea2000c1e1900 */
[----:B0-----:R-:W-:-:S03]  /*0600*/  IMAD.WIDE R16, R5, 0x4, R16 ;  /* 0x0000000405107825 */ /* 0x001fc600078e0210 */
[----:B------:R0:W2:Y:S01]  /*0610*/  @!P0 LDG.E.EL R4, desc[UR4][R8.64] ;  /* 0x0000000408048981 */ /* 0x0000a2000c2e1900 */
[----:B------:R-:W-:-:S06]  /*0620*/  IMAD.MOV.U32 R5, RZ, RZ, RZ ;  /* 0x000000ffff057224 */ /* 0x000fcc00078e00ff */
[----:B------:R-:W2:Y:S01]  /*0630*/  @!P0 LDG.E.EL R5, desc[UR4][R16.64] ;  /* 0x0000000410058981 */ /* 0x000ea2000c2e1900 */
[----:B----4-:R-:W-:Y:S01]  /*0640*/  FADD R3, R3, 9.9999997473787516356e-06 ;  /* 0x3727c5ac03037421 */ /* 0x010fe20000000000 */
[----:B-1----:R-:W-:Y:S01]  /*0650*/  IMAD.MOV.U32 R11, RZ, RZ, 0x3e800000 ;  /* 0x3e800000ff0b7424 */ /* 0x002fe200078e00ff */
[----:B0-----:R-:W0:Y:S02]  /*0660*/  LDC.64 R8, c[0x0][0x210] ;  /* 0x00008400ff087b82 */ /* 0x001e240000000a00 */
[----:B------:R-:W1:Y:S02]  /*0670*/  MUFU.SQRT R6, R3 ;  /* 0x0000000300067308 */ /* 0x000e640000002000 */
[C---:B-1----:R-:W-:Y:S02]  /*0680*/  FSETP.GT.AND P1, PT, R6.reuse, 8.50705917302346158658e+37, PT ;  /* 0x7e8000000600780b */ /* 0x042fe40003f24000 */
[----:B------:R-:W-:-:S11]  /*0690*/  FSETP.GEU.AND P2, PT, R6, 1.175494350822287508e-38, PT ;  /* 0x008000000600780b */ /* 0x000fd60003f4e000 */
[----:B------:R-:W-:-:S04]  /*06a0*/  @P1 FMUL R6, R6, 0.25 ;  /* 0x3e80000006061820 */ /* 0x000fc80000400000 */
[----:B------:R-:W-:-:S06]  /*06b0*/  @!P2 FMUL R6, R6, 16777216 ;  /* 0x4b8000000606a820 */ /* 0x000fcc0000400000 */
[----:B------:R-:W1:Y:S01]  /*06c0*/  MUFU.RCP R6, R6 ;  /* 0x0000000600067308 */ /* 0x000e620000001000 */
[----:B------:R-:W-:-:S05]  /*06d0*/  FSEL R11, R11, 1, P1 ;  /* 0x3f8000000b0b7808 */ /* 0x000fca0000800000 */
[----:B------:R-:W-:-:S04]  /*06e0*/  @!P2 FMUL R11, R11, 16777216 ;  /* 0x4b8000000b0ba820 */ /* 0x000fc80000400000 */
[----:B-1----:R-:W-:Y:S01]  /*06f0*/  FMUL R10, R6, R11 ;  /* 0x0000000b060a7220 */ /* 0x002fe20000400000 */
[----:B0-----:R-:W-:-:S04]  /*0700*/  IMAD.WIDE R8, R0, 0x4, R8 ;  /* 0x0000000400087825 */ /* 0x001fc800078e0208 */
[----:B---3--:R-:W-:-:S04]  /*0710*/  FADD R7, -R7, R24 ;  /* 0x0000001807077221 */ /* 0x008fc80000000100 */
[----:B------:R-:W-:Y:S01]  /*0720*/  FMUL R7, R7, R10 ;  /* 0x0000000a07077220 */ /* 0x000fe20000400000 */
[--C-:B-----5:R-:W-:Y:S01]  /*0730*/  FADD R27, R27, -R2.reuse ;  /* 0x800000021b1b7221 */ /* 0x120fe20000000000 */
[----:B------:R-:W-:Y:S02]  /*0740*/  FADD R26, R26, -R25 ;  /* 0x800000191a1a7221 */ /* 0x000fe40000000000 */
[----:B--2---:R-:W-:Y:S01]  /*0750*/  FFMA R7, R12, R7, R15 ;  /* 0x000000070c077223 */ /* 0x004fe2000000000f */
[-C--:B------:R-:W-:Y:S01]  /*0760*/  FFMA R2, R27, R4.reuse, R2 ;  /* 0x000000041b027223 */ /* 0x080fe20000000002 */
[----:B------:R-:W-:-:S03]  /*0770*/  FFMA R25, R26, R4, R25 ;  /* 0x000000041a197223 */ /* 0x000fc60000000019 */
[----:B------:R-:W-:Y:S01]  /*0780*/  FSETP.GEU.AND P1, PT, R7, RZ, PT ;  /* 0x000000ff0700720b */ /* 0x000fe20003f2e000 */
[----:B------:R-:W-:-:S03]  /*0790*/  FADD R25, -R2, R25 ;  /* 0x0000001902197221 */ /* 0x000fc60000000100 */
[----:B------:R-:W-:Y:S01]  /*07a0*/  FSEL R4, R7, RZ, P1 ;  /* 0x000000ff07047208 */ /* 0x000fe20000800000 */
[----:B------:R-:W-:-:S04]  /*07b0*/  FFMA R5, R25, R5, R2 ;  /* 0x0000000519057223 */ /* 0x000fc80000000002 */
[----:B------:R-:W-:Y:S01]  /*07c0*/  FADD R5, R5, R4 ;  /* 0x0000000405057221 */ /* 0x000fe20000000000 */
[----:B------:R-:W-:Y:S06]  /*07d0*/  @P0 EXIT ;  /* 0x000000000000094d */ /* 0x000fec0003800000 */
[----:B------:R-:W-:Y:S01]  /*07e0*/  STG.E desc[UR4][R8.64], R5 ;  /* 0x0000000508007986 */ /* 0x000fe2000c101904 */
[----:B------:R-:W-:Y:S05]  /*07f0*/  EXIT ;  /* 0x000000000000794d */ /* 0x000fea0003800000 */
.L_x_0:
[----:B------:R-:W-:-:S00]  /*0800*/  BRA `(.L_x_0) ;  /* 0xfffffffc00fc7947 */ /* 0x000fc0000383ffff */
[----:B------:R-:W-:-:S00]  /*0810*/  NOP ;  /* 0x0000000000007918 */ /* 0x000fc00000000000 */
        /* <DEDUP_REMOVED lines=14> */
.L_x_1:


//--------------------- .nv.global.init           --------------------------
	.section	.nv.global.init,"aw",@progbits
.nv.global.init:
	.type		_$_str,@object
	.size		_$_str,(_$_str_$_2 - _$_str)
_$_str:
        /*0000*/ 	.byte	0x5f, 0x5f, 0x43, 0x55, 0x44, 0x41, 0x5f, 0x46, 0x54, 0x5a, 0x00
	.type		_$_str_$_2,@object
	.size		_$_str_$_2,(.L_1 - _$_str_$_2)
_$_str_$_2:
        /*000b*/ 	.byte	0x5f, 0x5f, 0x43, 0x55, 0x44, 0x41, 0x5f, 0x50, 0x52, 0x45, 0x43, 0x5f, 0x53, 0x51, 0x52, 0x54
        /*001b*/ 	.byte	0x00
.L_1:


//--------------------- .nv.constant0.triton_poi_fused__native_batch_norm_legit_no_training__unsafe_index_add_mul_relu_sub_9 --------------------------
	.section	.nv.constant0.triton_poi_fused__native_batch_norm_legit_no_training__unsafe_index_add_mul_relu_sub_9,"a",@progbits
	.sectionflags	@""
	.align	4
.nv.constant0.triton_poi_fused__native_batch_norm_legit_no_training__unsafe_index_add_mul_relu_sub_9:
	.zero		636
